//
// Generated by NVIDIA NVVM Compiler
//
// Compiler Build ID: CL-36424714
// Cuda compilation tools, release 13.0, V13.0.88
// Based on NVVM 20.0.0
//

.version 9.0
.target sm_100
.address_size 64

	// .globl	_Z6myfuncPdm
.global .align 4 .b8 precalc_xorwow_matrix[102400];
.global .align 4 .b8 precalc_xorwow_offset_matrix[102400];
.global .align 4 .b8 mrg32k3aM1[2304];
.global .align 4 .b8 mrg32k3aM2[2304];
.global .align 4 .b8 mrg32k3aM1SubSeq[2016];
.global .align 4 .b8 mrg32k3aM2SubSeq[2016];
.global .align 4 .b8 mrg32k3aM1Seq[2304];
.global .align 4 .b8 mrg32k3aM2Seq[2304];
.const .align 8 .b8 __cr_lgamma_table[72];

.visible .entry _Z6myfuncPdm(
	.param .u64 .ptr .align 1 _Z6myfuncPdm_param_0,
	.param .u64 _Z6myfuncPdm_param_1
)
{
	.reg .pred 	%p<6>;
	.reg .b32 	%r<149>;
	.reg .b64 	%rd<42>;
	.reg .b64 	%fd<11>;

	ld.param.u64 	%rd17, [_Z6myfuncPdm_param_0];
	ld.param.u64 	%rd15, [_Z6myfuncPdm_param_1];
	cvta.to.global.u64 	%rd1, %rd17;
	mov.u32 	%r38, %tid.x;
	mov.u32 	%r39, %ctaid.x;
	mov.u32 	%r40, %ntid.x;
	mad.lo.s32 	%r41, %r39, %r40, %r38;
	// begin inline asm
	mov.u64 	%rd16, %clock64;
	// end inline asm
	cvt.s64.s32 	%rd18, %r41;
	add.s64 	%rd19, %rd16, %rd18;
	cvt.u32.u64 	%r42, %rd19;
	xor.b32  	%r43, %r42, -1429050551;
	mul.lo.s32 	%r1, %r43, 1099087573;
	{ .reg .b32 tmp; mov.b64 {tmp, %r44}, %rd19; }
	xor.b32  	%r2, %r44, -136515619;
	setp.eq.s64 	%p1, %rd15, 0;
	@%p1 bra 	$L__BB0_7;
	mul.lo.s32 	%r45, %r2, -1703105765;
	add.s32 	%r142, %r1, 5783321;
	xor.b32  	%r141, %r45, 88675123;
	add.s32 	%r140, %r45, 521288629;
	xor.b32  	%r139, %r1, 362436069;
	add.s32 	%r138, %r1, 123456789;
	and.b64  	%rd40, %rd15, 3;
	setp.lt.u64 	%p2, %rd15, 4;
	add.s32 	%r46, %r1, %r45;
	add.s32 	%r137, %r46, 6615241;
	mov.b64 	%rd39, 0;
	@%p2 bra 	$L__BB0_4;
	and.b64  	%rd39, %rd15, -4;
	add.s64 	%rd37, %rd1, 16;
	mul.lo.s32 	%r47, %r2, 1703105765;
	sub.s32 	%r48, %r1, %r47;
	add.s32 	%r131, %r48, 9514737;
	mov.u64 	%rd38, %rd39;
$L__BB0_3:
	mov.u32 	%r137, %r131;
	shr.u32 	%r49, %r138, 2;
	xor.b32  	%r50, %r49, %r138;
	shl.b32 	%r51, %r142, 4;
	shl.b32 	%r52, %r50, 1;
	xor.b32  	%r53, %r51, %r52;
	xor.b32  	%r54, %r53, %r142;
	xor.b32  	%r55, %r54, %r50;
	add.s32 	%r56, %r137, -2899496;
	add.s32 	%r57, %r56, %r55;
	add.s32 	%r58, %r57, 362437;
	shr.u32 	%r59, %r139, 2;
	xor.b32  	%r60, %r59, %r139;
	shl.b32 	%r61, %r55, 4;
	shl.b32 	%r62, %r60, 1;
	xor.b32  	%r63, %r62, %r61;
	xor.b32  	%r64, %r63, %r60;
	xor.b32  	%r65, %r64, %r55;
	add.s32 	%r66, %r56, %r65;
	add.s32 	%r67, %r66, 724874;
	cvt.u64.u32 	%rd21, %r58;
	mul.wide.u32 	%rd22, %r67, 2097152;
	xor.b64  	%rd23, %rd22, %rd21;
	cvt.rn.f64.u64 	%fd1, %rd23;
	fma.rn.f64 	%fd2, %fd1, 0d3CA0000000000000, 0d3C90000000000000;
	st.global.f64 	[%rd37+-16], %fd2;
	shr.u32 	%r68, %r140, 2;
	xor.b32  	%r69, %r68, %r140;
	shl.b32 	%r70, %r65, 4;
	shl.b32 	%r71, %r69, 1;
	xor.b32  	%r72, %r70, %r71;
	xor.b32  	%r73, %r72, %r65;
	xor.b32  	%r74, %r73, %r69;
	add.s32 	%r75, %r56, %r74;
	add.s32 	%r76, %r75, 1087311;
	shr.u32 	%r77, %r141, 2;
	xor.b32  	%r78, %r77, %r141;
	shl.b32 	%r79, %r74, 4;
	shl.b32 	%r80, %r78, 1;
	xor.b32  	%r81, %r80, %r79;
	xor.b32  	%r82, %r81, %r78;
	xor.b32  	%r138, %r82, %r74;
	add.s32 	%r83, %r56, %r138;
	add.s32 	%r84, %r83, 1449748;
	cvt.u64.u32 	%rd24, %r76;
	mul.wide.u32 	%rd25, %r84, 2097152;
	xor.b64  	%rd26, %rd25, %rd24;
	cvt.rn.f64.u64 	%fd3, %rd26;
	fma.rn.f64 	%fd4, %fd3, 0d3CA0000000000000, 0d3C90000000000000;
	st.global.f64 	[%rd37+-8], %fd4;
	shr.u32 	%r85, %r142, 2;
	xor.b32  	%r86, %r85, %r142;
	shl.b32 	%r87, %r138, 4;
	shl.b32 	%r88, %r86, 1;
	xor.b32  	%r89, %r87, %r88;
	xor.b32  	%r90, %r89, %r138;
	xor.b32  	%r139, %r90, %r86;
	add.s32 	%r91, %r56, %r139;
	add.s32 	%r92, %r91, 1812185;
	shr.u32 	%r93, %r55, 2;
	xor.b32  	%r94, %r93, %r55;
	shl.b32 	%r95, %r139, 4;
	shl.b32 	%r96, %r94, 1;
	xor.b32  	%r97, %r96, %r95;
	xor.b32  	%r98, %r97, %r94;
	xor.b32  	%r140, %r98, %r139;
	add.s32 	%r99, %r56, %r140;
	add.s32 	%r100, %r99, 2174622;
	cvt.u64.u32 	%rd27, %r92;
	mul.wide.u32 	%rd28, %r100, 2097152;
	xor.b64  	%rd29, %rd28, %rd27;
	cvt.rn.f64.u64 	%fd5, %rd29;
	fma.rn.f64 	%fd6, %fd5, 0d3CA0000000000000, 0d3C90000000000000;
	st.global.f64 	[%rd37], %fd6;
	shr.u32 	%r101, %r65, 2;
	xor.b32  	%r102, %r101, %r65;
	shl.b32 	%r103, %r140, 4;
	shl.b32 	%r104, %r102, 1;
	xor.b32  	%r105, %r103, %r104;
	xor.b32  	%r106, %r105, %r140;
	xor.b32  	%r141, %r106, %r102;
	add.s32 	%r107, %r56, %r141;
	add.s32 	%r108, %r107, 2537059;
	shr.u32 	%r109, %r74, 2;
	xor.b32  	%r110, %r109, %r74;
	shl.b32 	%r111, %r141, 4;
	shl.b32 	%r112, %r110, 1;
	xor.b32  	%r113, %r112, %r111;
	xor.b32  	%r114, %r113, %r110;
	xor.b32  	%r142, %r114, %r141;
	add.s32 	%r115, %r142, %r137;
	cvt.u64.u32 	%rd30, %r108;
	mul.wide.u32 	%rd31, %r115, 2097152;
	xor.b64  	%rd32, %rd31, %rd30;
	cvt.rn.f64.u64 	%fd7, %rd32;
	fma.rn.f64 	%fd8, %fd7, 0d3CA0000000000000, 0d3C90000000000000;
	st.global.f64 	[%rd37+8], %fd8;
	add.s64 	%rd38, %rd38, -4;
	add.s64 	%rd37, %rd37, 32;
	add.s32 	%r131, %r137, 2899496;
	setp.ne.s64 	%p3, %rd38, 0;
	@%p3 bra 	$L__BB0_3;
$L__BB0_4:
	setp.eq.s64 	%p4, %rd40, 0;
	@%p4 bra 	$L__BB0_7;
	shl.b64 	%rd33, %rd39, 3;
	add.s64 	%rd41, %rd1, %rd33;
	add.s32 	%r143, %r137, 724874;
$L__BB0_6:
	.pragma "nounroll";
	mov.u32 	%r32, %r140;
	mov.u32 	%r140, %r142;
	mov.u32 	%r33, %r141;
	shr.u32 	%r116, %r138, 2;
	xor.b32  	%r117, %r116, %r138;
	shl.b32 	%r118, %r140, 4;
	shl.b32 	%r119, %r117, 1;
	xor.b32  	%r120, %r118, %r119;
	xor.b32  	%r121, %r120, %r140;
	xor.b32  	%r141, %r121, %r117;
	add.s32 	%r122, %r143, %r141;
	add.s32 	%r123, %r122, -362437;
	shr.u32 	%r124, %r139, 2;
	xor.b32  	%r125, %r124, %r139;
	shl.b32 	%r126, %r141, 4;
	shl.b32 	%r127, %r125, 1;
	xor.b32  	%r128, %r127, %r126;
	xor.b32  	%r129, %r128, %r125;
	xor.b32  	%r142, %r129, %r141;
	add.s32 	%r130, %r143, %r142;
	cvt.u64.u32 	%rd34, %r123;
	mul.wide.u32 	%rd35, %r130, 2097152;
	xor.b64  	%rd36, %rd35, %rd34;
	cvt.rn.f64.u64 	%fd9, %rd36;
	fma.rn.f64 	%fd10, %fd9, 0d3CA0000000000000, 0d3C90000000000000;
	st.global.f64 	[%rd41], %fd10;
	add.s64 	%rd41, %rd41, 8;
	add.s32 	%r143, %r143, 724874;
	add.s64 	%rd40, %rd40, -1;
	setp.ne.s64 	%p5, %rd40, 0;
	mov.u32 	%r139, %r33;
	mov.u32 	%r138, %r32;
	@%p5 bra 	$L__BB0_6;
$L__BB0_7:
	ret;

}


// ===== COMPILED SASS (sm_100) =====

	.target	sm_100

	.elftype	@"ET_EXEC"


//--------------------- .note.nv.tkinfo           --------------------------
	.section	.note.nv.tkinfo,"",@"SHT_NOTE"
	.sectionflags	@"SHF_NOTE_NV_TKINFO"
	.tkinfo
        /*0018*/ 	.word	0x00000002
        /*0030*/ 	.string	""
        /*0030*/ 	.string	"ptxas"
        /*0030*/ 	.string	"Cuda compilation tools, release 13.0, V13.0.88"
        /*0030*/ 	.string	"Build cuda_13.0.r13.0/compiler.36424714_0"
        /*0030*/ 	.string	"-arch sm_100 -m 64 "



//--------------------- .note.nv.cuinfo           --------------------------
	.section	.note.nv.cuinfo,"",@"SHT_NOTE"
	.sectionflags	@"SHF_NOTE_NV_CUINFO"
        /*0018*/ 	.short	0x0002
        /*001a*/ 	.short	0x0064
        /*001c*/ 	.short	0x0082
	.zero		2


//--------------------- .nv.info                  --------------------------
	.section	.nv.info,"",@"SHT_CUDA_INFO"
	.align	4


	//----- nvinfo : EIATTR_REGCOUNT
	.align		4
        /*0000*/ 	.byte	0x04, 0x2f
        /*0002*/ 	.short	(.L_10 - .L_9)
	.align		4
.L_9:
        /*0004*/ 	.word	index@(_Z6myfuncPdm)
        /*0008*/ 	.word	0x0000001a


	//----- nvinfo : EIATTR_FRAME_SIZE
	.align		4
.L_10:
        /*000c*/ 	.byte	0x04, 0x11
        /*000e*/ 	.short	(.L_12 - .L_11)
	.align		4
.L_11:
        /*0010*/ 	.word	index@(_Z6myfuncPdm)
        /*0014*/ 	.word	0x00000000


	//----- nvinfo : EIATTR_MIN_STACK_SIZE
	.align		4
.L_12:
        /*0018*/ 	.byte	0x04, 0x12
        /*001a*/ 	.short	(.L_14 - .L_13)
	.align		4
.L_13:
        /*001c*/ 	.word	index@(_Z6myfuncPdm)
        /*0020*/ 	.word	0x00000000
.L_14:


//--------------------- .nv.compat                --------------------------
	.section	.nv.compat,"",@"SHT_CUDA_COMPAT_INFO"
	.align	4
        /*0000*/ 	.byte	0x02, 0x09, 0x00, 0x00, 0x02, 0x02, 0x01, 0x00, 0x02, 0x05, 0x05, 0x00, 0x03, 0x07, 0x01, 0x01
        /*0010*/ 	.byte	0x02, 0x03, 0x00, 0x00, 0x02, 0x06, 0x01, 0x00, 0x04, 0x0b, 0x08, 0x00, 0x01, 0x00, 0x00, 0x00
        /*0020*/ 	.byte	0x00, 0x00, 0x00, 0x00


//--------------------- .nv.info._Z6myfuncPdm     --------------------------
	.section	.nv.info._Z6myfuncPdm,"",@"SHT_CUDA_INFO"
	.sectionflags	@""
	.align	4


	//----- nvinfo : EIATTR_CUDA_API_VERSION
	.align		4
        /*0000*/ 	.byte	0x04, 0x37
        /*0002*/ 	.short	(.L_16 - .L_15)
.L_15:
        /*0004*/ 	.word	0x00000082


	//----- nvinfo : EIATTR_KPARAM_INFO
	.align		4
.L_16:
        /*0008*/ 	.byte	0x04, 0x17
        /*000a*/ 	.short	(.L_18 - .L_17)
.L_17:
        /*000c*/ 	.word	0x00000000
        /*0010*/ 	.short	0x0001
        /*0012*/ 	.short	0x0008
        /*0014*/ 	.byte	0x00, 0xf0, 0x21, 0x00


	//----- nvinfo : EIATTR_KPARAM_INFO
	.align		4
.L_18:
        /*0018*/ 	.byte	0x04, 0x17
        /*001a*/ 	.short	(.L_20 - .L_19)
.L_19:
        /*001c*/ 	.word	0x00000000
        /*0020*/ 	.short	0x0000
        /*0022*/ 	.short	0x0000
        /*0024*/ 	.byte	0x00, 0xf5, 0x21, 0x00


	//----- nvinfo : EIATTR_SPARSE_MMA_MASK
	.align		4
.L_20:
        /*0028*/ 	.byte	0x03, 0x50
        /*002a*/ 	.short	0x0000


	//----- nvinfo : EIATTR_MAXREG_COUNT
	.align		4
        /*002c*/ 	.byte	0x03, 0x1b
        /*002e*/ 	.short	0x00ff


	//----- nvinfo : EIATTR_MERCURY_ISA_VERSION
	.align		4
        /*0030*/ 	.byte	0x03, 0x5f
        /*0032*/ 	.short	0x0101


	//----- nvinfo : EIATTR_VRC_CTA_INIT_COUNT
	.align		4
        /*0034*/ 	.byte	0x02, 0x4a
	.zero		1
	.zero		1


	//----- nvinfo : EIATTR_EXIT_INSTR_OFFSETS
	.align		4
        /*0038*/ 	.byte	0x04, 0x1c
        /*003a*/ 	.short	(.L_22 - .L_21)


	//   ....[0]....
.L_21:
        /*003c*/ 	.word	0x000000b0


	//   ....[1]....
        /*0040*/ 	.word	0x00000880


	//   ....[2]....
        /*0044*/ 	.word	0x00000b20


	//----- nvinfo : EIATTR_CBANK_PARAM_SIZE
	.align		4
.L_22:
        /*0048*/ 	.byte	0x03, 0x19
        /*004a*/ 	.short	0x0010


	//----- nvinfo : EIATTR_PARAM_CBANK
	.align		4
        /*004c*/ 	.byte	0x04, 0x0a
        /*004e*/ 	.short	(.L_24 - .L_23)
	.align		4
.L_23:
        /*0050*/ 	.word	index@(.nv.constant0._Z6myfuncPdm)
        /*0054*/ 	.short	0x0380
        /*0056*/ 	.short	0x0010


	//----- nvinfo : EIATTR_SW_WAR
	.align		4
.L_24:
        /*0058*/ 	.byte	0x04, 0x36
        /*005a*/ 	.short	(.L_26 - .L_25)
.L_25:
        /*005c*/ 	.word	0x00000008
.L_26:


//--------------------- .nv.callgraph             --------------------------
	.section	.nv.callgraph,"",@"SHT_CUDA_CALLGRAPH"
	.align	4
	.sectionentsize	8
	.align		4
        /*0000*/ 	.word	0x00000000
	.align		4
        /*0004*/ 	.word	0xffffffff
	.align		4
        /*0008*/ 	.word	0x00000000
	.align		4
        /*000c*/ 	.word	0xfffffffe
	.align		4
        /*0010*/ 	.word	0x00000000
	.align		4
        /*0014*/ 	.word	0xfffffffd
	.align		4
        /*0018*/ 	.word	0x00000000
	.align		4
        /*001c*/ 	.word	0xfffffffc


//--------------------- .nv.constant4             --------------------------
	.section	.nv.constant4,"a",@progbits
	.align	8
	.align		8
.nv.constant4:
        /*0000*/ 	.dword	precalc_xorwow_matrix
	.align		8
        /*0008*/ 	.dword	precalc_xorwow_offset_matrix
	.align		8
        /*0010*/ 	.dword	mrg32k3aM1
	.align		8
        /*0018*/ 	.dword	mrg32k3aM2
	.align		8
        /*0020*/ 	.dword	mrg32k3aM1SubSeq
	.align		8
        /*0028*/ 	.dword	mrg32k3aM2SubSeq
	.align		8
        /*0030*/ 	.dword	mrg32k3aM1Seq
	.align		8
        /*0038*/ 	.dword	mrg32k3aM2Seq


//--------------------- .nv.constant3             --------------------------
	.section	.nv.constant3,"a",@progbits
	.align	8
.nv.constant3:
	.type		__cr_lgamma_table,@object
	.size		__cr_lgamma_table,(.L_8 - __cr_lgamma_table)
__cr_lgamma_table:
        /*0000*/ 	.byte	0x00, 0x00, 0x00, 0x00, 0x00, 0x00, 0x00, 0x00, 0x00, 0x00, 0x00, 0x00, 0x00, 0x00, 0x00, 0x00
        /*0010*/ 	.byte	0xef, 0x39, 0xfa, 0xfe, 0x42, 0x2e, 0xe6, 0x3f, 0x02, 0x20, 0x2a, 0xfa, 0x0b, 0xab, 0xfc, 0x3f
        /*0020*/ 	.byte	0xf9, 0x2c, 0x92, 0x7c, 0xa7, 0x6c, 0x09, 0x40, 0xc9, 0x79, 0x44, 0x3c, 0x64, 0x26, 0x13, 0x40
        /*0030*/ 	.byte	0xca, 0x01, 0xcf, 0x3a, 0x27, 0x51, 0x1a, 0x40, 0x30, 0xcc, 0x2d, 0xf3, 0xe1, 0x0c, 0x21, 0x40
        /*0040*/ 	.byte	0x0d, 0xb7, 0xfc, 0x82, 0x8e, 0x35, 0x25, 0x40
.L_8:


//--------------------- .text._Z6myfuncPdm        --------------------------
	.section	.text._Z6myfuncPdm,"ax",@progbits
	.align	128
        .global         _Z6myfuncPdm
        .type           _Z6myfuncPdm,@function
        .size           _Z6myfuncPdm,(.L_x_4 - _Z6myfuncPdm)
        .other          _Z6myfuncPdm,@"STO_CUDA_ENTRY STV_DEFAULT"
_Z6myfuncPdm:
.text._Z6myfuncPdm:
[----:B------:R-:W-:Y:S01]  /*0000*/  LDC R1, c[0x0][0x37c] ;  /* 0x0000df00ff017b82 */ /* 0x000fe20000000800 */
[----:B------:R-:W0:Y:S07]  /*0010*/  S2R R5, SR_TID.X ;  /* 0x0000000000057919 */ /* 0x000e2e0000002100 */
[----:B------:R-:W0:Y:S08]  /*0020*/  S2UR UR4, SR_CTAID.X ;  /* 0x00000000000479c3 */ /* 0x000e300000002500 */
[----:B------:R-:W0:Y:S02]  /*0030*/  LDC R0, c[0x0][0x360] ;  /* 0x0000d800ff007b82 */ /* 0x000e240000000800 */
[----:B0-----:R-:W-:Y:S01]  /*0040*/  IMAD R5, R0, UR4, R5 ;  /* 0x0000000400057c24 */ /* 0x001fe2000f8e0205 */
[----:B------:R-:W-:Y:S01]  /*0050*/  CS2R R2, SR_CLOCKLO ;  /* 0x0000000000027805 */ /* 0x000fe20000015000 */
[----:B------:R-:W0:Y:S05]  /*0060*/  LDCU.64 UR8, c[0x0][0x388] ;  /* 0x00007100ff0877ac */ /* 0x000e2a0008000a00 */
[----:B------:R-:W-:-:S04]  /*0070*/  IADD3 R0, P1, PT, R5, R2, RZ ;  /* 0x0000000205007210 */ /* 0x000fc80007f3e0ff */
[----:B------:R-:W-:Y:S02]  /*0080*/  LEA.HI.X.SX32 R2, R5, R3, 0x1, P1 ;  /* 0x0000000305027211 */ /* 0x000fe400008f0eff */
[----:B0-----:R-:W-:-:S04]  /*0090*/  ISETP.NE.U32.AND P0, PT, RZ, UR8, PT ;  /* 0x00000008ff007c0c */ /* 0x001fc8000bf05070 */
[----:B------:R-:W-:-:S13]  /*00a0*/  ISETP.NE.AND.EX P0, PT, RZ, UR9, PT, P0 ;  /* 0x00000009ff007c0c */ /* 0x000fda000bf05300 */
[----:B------:R-:W-:Y:S05]  /*00b0*/  @!P0 EXIT ;  /* 0x000000000000894d */ /* 0x000fea0003800000 */
[----:B------:R-:W-:Y:S01]  /*00c0*/  LOP3.LUT R2, R2, 0xf7dcefdd, RZ, 0x3c, !PT ;  /* 0xf7dcefdd02027812 */ /* 0x000fe200078e3cff */
[----:B------:R-:W-:Y:S01]  /*00d0*/  UISETP.GE.U32.AND UP0, UPT, UR8, 0x4, UPT ;  /* 0x000000040800788c */ /* 0x000fe2000bf06070 */
[----:B------:R-:W-:Y:S01]  /*00e0*/  LOP3.LUT R0, R0, 0xaad26b49, RZ, 0x3c, !PT ;  /* 0xaad26b4900007812 */ /* 0x000fe200078e3cff */
[----:B------:R-:W-:Y:S02]  /*00f0*/  ULOP3.LUT UR14, UR8, 0x3, URZ, 0xc0, !UPT ;  /* 0x00000003080e7892 */ /* 0x000fe4000f8ec0ff */
[----:B------:R-:W-:Y:S01]  /*0100*/  UISETP.GE.U32.AND.EX UP0, UPT, UR9, URZ, UPT, UP0 ;  /* 0x000000ff0900728c */ /* 0x000fe2000bf06100 */
[----:B------:R-:W-:Y:S01]  /*0110*/  IMAD R2, R2, -0x658354e5, RZ ;  /* 0x9a7cab1b02027824 */ /* 0x000fe200078e02ff */
[----:B------:R-:W0:Y:S01]  /*0120*/  LDCU.64 UR12, c[0x0][0x358] ;  /* 0x00006b00ff0c77ac */ /* 0x000e220008000a00 */
[----:B------:R-:W-:Y:S02]  /*0130*/  IMAD R15, R0, 0x4182bed5, RZ ;  /* 0x4182bed5000f7824 */ /* 0x000fe400078e02ff */
[C---:B------:R-:W-:Y:S01]  /*0140*/  VIADD R13, R2.reuse, 0x1f123bb5 ;  /* 0x1f123bb5020d7836 */ /* 0x040fe20000000000 */
[----:B------:R-:W-:Y:S01]  /*0150*/  LOP3.LUT R12, R2, 0x5491333, RZ, 0x3c, !PT ;  /* 0x05491333020c7812 */ /* 0x000fe200078e3cff */
[C---:B------:R-:W-:Y:S01]  /*0160*/  IMAD.IADD R2, R15.reuse, 0x1, R2 ;  /* 0x000000010f027824 */ /* 0x040fe200078e0202 */
[C---:B------:R-:W-:Y:S01]  /*0170*/  LOP3.LUT R14, R15.reuse, 0x159a55e5, RZ, 0x3c, !PT ;  /* 0x159a55e50f0e7812 */ /* 0x040fe200078e3cff */
[C---:B------:R-:W-:Y:S01]  /*0180*/  VIADD R0, R15.reuse, 0x583f19 ;  /* 0x00583f190f007836 */ /* 0x040fe20000000000 */
[----:B------:R-:W-:Y:S01]  /*0190*/  UMOV UR6, URZ ;  /* 0x000000ff00067c82 */ /* 0x000fe20008000000 */
[----:B------:R-:W-:Y:S01]  /*01a0*/  VIADD R15, R15, 0x75bcd15 ;  /* 0x075bcd150f0f7836 */ /* 0x000fe20000000000 */
[----:B------:R-:W-:Y:S01]  /*01b0*/  UMOV UR4, URZ ;  /* 0x000000ff00047c82 */ /* 0x000fe20008000000 */
[----:B------:R-:W-:Y:S01]  /*01c0*/  VIADD R3, R2, 0x64f0c9 ;  /* 0x0064f0c902037836 */ /* 0x000fe20000000000 */
[----:B------:R-:W-:Y:S01]  /*01d0*/  UMOV UR5, URZ ;  /* 0x000000ff00057c82 */ /* 0x000fe20008000000 */
[----:B------:R-:W-:Y:S05]  /*01e0*/  BRA.U !UP0, `(.L_x_0) ;  /* 0x00000005089c7547 */ /* 0x000fea000b800000 */
[----:B------:R-:W1:Y:S01]  /*01f0*/  LDCU.64 UR10, c[0x0][0x380] ;  /* 0x00007000ff0a77ac */ /* 0x000e620008000a00 */
[----:B------:R-:W-:Y:S01]  /*0200*/  VIADD R17, R2, 0x912ef1 ;  /* 0x00912ef102117836 */ /* 0x000fe20000000000 */
[----:B------:R-:W2:Y:S01]  /*0210*/  LDCU UR5, c[0x0][0x38c] ;  /* 0x00007180ff0577ac */ /* 0x000ea20008000800 */
[----:B------:R-:W-:Y:S02]  /*0220*/  ULOP3.LUT UR4, UR8, 0xfffffffc, URZ, 0xc0, !UPT ;  /* 0xfffffffc08047892 */ /* 0x000fe4000f8ec0ff */
[----:B-1----:R-:W-:-:S04]  /*0230*/  UIADD3 UR7, UP0, UPT, UR10, 0x10, URZ ;  /* 0x000000100a077890 */ /* 0x002fc8000ff1e0ff */
[----:B------:R-:W-:Y:S02]  /*0240*/  UIADD3.X UR8, UPT, UPT, URZ, UR11, URZ, UP0, !UPT ;  /* 0x0000000bff087290 */ /* 0x000fe400087fe4ff */
[----:B------:R-:W-:Y:S01]  /*0250*/  IMAD.U32 R18, RZ, RZ, UR7 ;  /* 0x00000007ff127e24 */ /* 0x000fe2000f8e00ff */
[----:B------:R-:W-:-:S03]  /*0260*/  UMOV UR7, UR4 ;  /* 0x0000000400077c82 */ /* 0x000fc60008000000 */
[----:B------:R-:W-:Y:S01]  /*0270*/  IMAD.U32 R19, RZ, RZ, UR8 ;  /* 0x00000008ff137e24 */ /* 0x000fe2000f8e00ff */
[----:B--2---:R-:W-:-:S06]  /*0280*/  UMOV UR8, UR5 ;  /* 0x0000000500087c82 */ /* 0x004fcc0008000000 */
.L_x_1:
[----:B-1----:R-:W-:Y:S01]  /*0290*/  SHF.R.U32.HI R2, RZ, 0x2, R15 ;  /* 0x00000002ff027819 */ /* 0x002fe2000001160f */
[----:B------:R-:W-:Y:S01]  /*02a0*/  IMAD.SHL.U32 R3, R0, 0x10, RZ ;  /* 0x0000001000037824 */ /* 0x000fe200078e00ff */
[----:B------:R-:W-:Y:S01]  /*02b0*/  SHF.R.U32.HI R5, RZ, 0x2, R14 ;  /* 0x00000002ff057819 */ /* 0x000fe2000001160e */
[----:B------:R-:W-:Y:S01]  /*02c0*/  VIADD R8, R17, 0xffd3c1d8 ;  /* 0xffd3c1d811087836 */ /* 0x000fe20000000000 */
[----:B------:R-:W-:Y:S01]  /*02d0*/  LOP3.LUT R2, R2, R15, RZ, 0x3c, !PT ;  /* 0x0000000f02027212 */ /* 0x000fe200078e3cff */
[----:B------:R-:W-:Y:S01]  /*02e0*/  UIADD3 UR7, UP0, UPT, UR7, -0x4, URZ ;  /* 0xfffffffc07077890 */ /* 0x000fe2000ff1e0ff */
[----:B------:R-:W-:Y:S01]  /*02f0*/  LOP3.LUT R5, R5, R14, RZ, 0x3c, !PT ;  /* 0x0000000e05057212 */ /* 0x000fe200078e3cff */
[----:B------:R-:W-:Y:S01]  /*0300*/  IMAD.MOV.U32 R16, RZ, RZ, R17 ;  /* 0x000000ffff107224 */ /* 0x000fe200078e0011 */
[----:B------:R-:W-:Y:S01]  /*0310*/  SHF.R.U32.HI R6, RZ, 0x2, R13 ;  /* 0x00000002ff067819 */ /* 0x000fe2000001160d */
[----:B------:R-:W-:Y:S01]  /*0320*/  IMAD.SHL.U32 R4, R2, 0x2, RZ ;  /* 0x0000000202047824 */ /* 0x000fe200078e00ff */
[----:B------:R-:W-:Y:S01]  /*0330*/  SHF.R.U32.HI R9, RZ, 0x2, R12 ;  /* 0x00000002ff097819 */ /* 0x000fe2000001160c */
[----:B------:R-:W-:Y:S01]  /*0340*/  UIADD3.X UR8, UPT, UPT, UR8, -0x1, URZ, UP0, !UPT ;  /* 0xffffffff08087890 */ /* 0x000fe200087fe4ff */
[----:B------:R-:W-:Y:S01]  /*0350*/  LOP3.LUT R6, R6, R13, RZ, 0x3c, !PT ;  /* 0x0000000d06067212 */ /* 0x000fe200078e3cff */
[----:B------:R-:W-:Y:S01]  /*0360*/  UISETP.NE.U32.AND UP0, UPT, UR7, URZ, UPT ;  /* 0x000000ff0700728c */ /* 0x000fe2000bf05070 */
[----:B------:R-:W-:Y:S01]  /*0370*/  LOP3.LUT R3, R0, R3, R4, 0x96, !PT ;  /* 0x0000000300037212 */ /* 0x000fe200078e9604 */
[----:B------:R-:W-:Y:S01]  /*0380*/  IMAD.SHL.U32 R4, R5, 0x2, RZ ;  /* 0x0000000205047824 */ /* 0x000fe200078e00ff */
[----:B------:R-:W-:Y:S01]  /*0390*/  LOP3.LUT R9, R9, R12, RZ, 0x3c, !PT ;  /* 0x0000000c09097212 */ /* 0x000fe200078e3cff */
[----:B------:R-:W-:Y:S01]  /*03a0*/  UISETP.NE.AND.EX UP0, UPT, UR8, URZ, UPT, UP0 ;  /* 0x000000ff0800728c */ /* 0x000fe2000bf05300 */
[----:B------:R-:W-:-:S02]  /*03b0*/  LOP3.LUT R3, R3, R2, RZ, 0x3c, !PT ;  /* 0x0000000203037212 */ /* 0x000fc400078e3cff */
[----:B------:R-:W-:-:S03]  /*03c0*/  SHF.R.U32.HI R11, RZ, 0x2, R0 ;  /* 0x00000002ff0b7819 */ /* 0x000fc60000011600 */
[----:B------:R-:W-:Y:S01]  /*03d0*/  IMAD.SHL.U32 R2, R3, 0x10, RZ ;  /* 0x0000001003027824 */ /* 0x000fe200078e00ff */
[----:B------:R-:W-:-:S04]  /*03e0*/  LOP3.LUT R11, R11, R0, RZ, 0x3c, !PT ;  /* 0x000000000b0b7212 */ /* 0x000fc800078e3cff */
[----:B------:R-:W-:Y:S01]  /*03f0*/  LOP3.LUT R2, R5, R4, R2, 0x96, !PT ;  /* 0x0000000405027212 */ /* 0x000fe200078e9602 */
[----:B------:R-:W-:-:S03]  /*0400*/  IMAD.SHL.U32 R4, R6, 0x2, RZ ;  /* 0x0000000206047824 */ /* 0x000fc600078e00ff */
[----:B------:R-:W-:-:S04]  /*0410*/  LOP3.LUT R7, R2, R3, RZ, 0x3c, !PT ;  /* 0x0000000302077212 */ /* 0x000fc800078e3cff */
[----:B------:R-:W-:Y:S01]  /*0420*/  IADD3 R20, PT, PT, R8, 0xb0f8a, R7 ;  /* 0x000b0f8a08147810 */ /* 0x000fe20007ffe007 */
[----:B------:R-:W-:-:S04]  /*0430*/  IMAD.SHL.U32 R2, R7, 0x10, RZ ;  /* 0x0000001007027824 */ /* 0x000fc800078e00ff */
[----:B------:R-:W-:Y:S01]  /*0440*/  IMAD.WIDE.U32 R20, R20, 0x200000, RZ ;  /* 0x0020000014147825 */ /* 0x000fe200078e00ff */
[----:B------:R-:W-:-:S03]  /*0450*/  LOP3.LUT R5, R7, R2, R4, 0x96, !PT ;  /* 0x0000000207057212 */ /* 0x000fc600078e9604 */
[----:B------:R-:W-:Y:S01]  /*0460*/  IMAD.SHL.U32 R4, R9, 0x2, RZ ;  /* 0x0000000209047824 */ /* 0x000fe200078e00ff */
[----:B------:R-:W-:-:S04]  /*0470*/  LOP3.LUT R5, R5, R6, RZ, 0x3c, !PT ;  /* 0x0000000605057212 */ /* 0x000fc800078e3cff */
[----:B------:R-:W-:Y:S01]  /*0480*/  SHF.R.U32.HI R6, RZ, 0x2, R5 ;  /* 0x00000002ff067819 */ /* 0x000fe20000011605 */
[----:B------:R-:W-:-:S03]  /*0490*/  IMAD.SHL.U32 R2, R5, 0x10, RZ ;  /* 0x0000001005027824 */ /* 0x000fc600078e00ff */
[-C--:B------:R-:W-:Y:S02]  /*04a0*/  LOP3.LUT R6, R6, R5.reuse, RZ, 0x3c, !PT ;  /* 0x0000000506067212 */ /* 0x080fe400078e3cff */
[----:B------:R-:W-:Y:S02]  /*04b0*/  LOP3.LUT R2, R9, R4, R2, 0x96, !PT ;  /* 0x0000000409027212 */ /* 0x000fe400078e9602 */
[--C-:B------:R-:W-:Y:S02]  /*04c0*/  SHF.R.U32.HI R4, RZ, 0x2, R3.reuse ;  /* 0x00000002ff047819 */ /* 0x100fe40000011603 */
[----:B------:R-:W-:Y:S01]  /*04d0*/  LOP3.LUT R15, R2, R5, RZ, 0x3c, !PT ;  /* 0x00000005020f7212 */ /* 0x000fe200078e3cff */
[----:B------:R-:W-:Y:S01]  /*04e0*/  IMAD.SHL.U32 R2, R11, 0x2, RZ ;  /* 0x000000020b027824 */ /* 0x000fe200078e00ff */
[----:B------:R-:W-:Y:S02]  /*04f0*/  LOP3.LUT R4, R4, R3, RZ, 0x3c, !PT ;  /* 0x0000000304047212 */ /* 0x000fe400078e3cff */
[----:B------:R-:W-:Y:S01]  /*0500*/  IADD3 R3, PT, PT, R8, 0x587c5, R3 ;  /* 0x000587c508037810 */ /* 0x000fe20007ffe003 */
[----:B------:R-:W-:-:S03]  /*0510*/  IMAD.SHL.U32 R0, R15, 0x10, RZ ;  /* 0x000000100f007824 */ /* 0x000fc600078e00ff */
[----:B------:R-:W-:Y:S02]  /*0520*/  LOP3.LUT R20, R20, R3, RZ, 0x3c, !PT ;  /* 0x0000000314147212 */ /* 0x000fe400078e3cff */
[----:B------:R-:W-:Y:S02]  /*0530*/  LOP3.LUT R0, R15, R0, R2, 0x96, !PT ;  /* 0x000000000f007212 */ /* 0x000fe400078e9602 */
[----:B------:R-:W-:Y:S02]  /*0540*/  SHF.R.U32.HI R2, RZ, 0x2, R7 ;  /* 0x00000002ff027819 */ /* 0x000fe40000011607 */
[----:B------:R-:W-:Y:S01]  /*0550*/  LOP3.LUT R14, R0, R11, RZ, 0x3c, !PT ;  /* 0x0000000b000e7212 */ /* 0x000fe200078e3cff */
[----:B------:R-:W-:Y:S01]  /*0560*/  IMAD.SHL.U32 R0, R4, 0x2, RZ ;  /* 0x0000000204007824 */ /* 0x000fe200078e00ff */
[----:B------:R-:W-:Y:S02]  /*0570*/  LOP3.LUT R2, R2, R7, RZ, 0x3c, !PT ;  /* 0x0000000702027212 */ /* 0x000fe400078e3cff */
[----:B------:R-:W-:Y:S01]  /*0580*/  IADD3 R23, PT, PT, R8, 0x1ba6d9, R14 ;  /* 0x001ba6d908177810 */ /* 0x000fe20007ffe00e */
[----:B------:R-:W-:-:S05]  /*0590*/  IMAD.SHL.U32 R9, R14, 0x10, RZ ;  /* 0x000000100e097824 */ /* 0x000fca00078e00ff */
[----:B------:R-:W-:Y:S01]  /*05a0*/  LOP3.LUT R9, R4, R0, R9, 0x96, !PT ;  /* 0x0000000004097212 */ /* 0x000fe200078e9609 */
[----:B------:R-:W-:-:S03]  /*05b0*/  IMAD.SHL.U32 R4, R2, 0x2, RZ ;  /* 0x0000000202047824 */ /* 0x000fc600078e00ff */
[----:B------:R-:W-:-:S05]  /*05c0*/  LOP3.LUT R13, R9, R14, RZ, 0x3c, !PT ;  /* 0x0000000e090d7212 */ /* 0x000fca00078e3cff */
[----:B------:R-:W-:-:S05]  /*05d0*/  IMAD.SHL.U32 R0, R13, 0x10, RZ ;  /* 0x000000100d007824 */ /* 0x000fca00078e00ff */
[----:B------:R-:W-:Y:S01]  /*05e0*/  LOP3.LUT R7, R13, R0, R4, 0x96, !PT ;  /* 0x000000000d077212 */ /* 0x000fe200078e9604 */
[----:B------:R-:W-:-:S03]  /*05f0*/  IMAD.SHL.U32 R0, R6, 0x2, RZ ;  /* 0x0000000206007824 */ /* 0x000fc600078e00ff */
[----:B------:R-:W-:Y:S02]  /*0600*/  LOP3.LUT R12, R7, R2, RZ, 0x3c, !PT ;  /* 0x00000002070c7212 */ /* 0x000fe400078e3cff */
[C---:B------:R-:W-:Y:S02]  /*0610*/  IADD3 R2, PT, PT, R8.reuse, 0x161f14, R15 ;  /* 0x00161f1408027810 */ /* 0x040fe40007ffe00f */
[----:B------:R-:W-:Y:S01]  /*0620*/  IADD3 R7, PT, PT, R8, 0x10974f, R5 ;  /* 0x0010974f08077810 */ /* 0x000fe20007ffe005 */
[----:B------:R-:W-:Y:S01]  /*0630*/  IMAD.SHL.U32 R9, R12, 0x10, RZ ;  /* 0x000000100c097824 */ /* 0x000fe200078e00ff */
[----:B------:R1:W2:Y:S01]  /*0640*/  I2F.F64.U64 R4, R20 ;  /* 0x0000001400047312 */ /* 0x0002a20000301800 */
[----:B------:R-:W-:-:S03]  /*0650*/  IMAD.WIDE.U32 R2, R2, 0x200000, RZ ;  /* 0x0020000002027825 */ /* 0x000fc600078e00ff */
[----:B------:R-:W-:Y:S02]  /*0660*/  LOP3.LUT R9, R6, R0, R9, 0x96, !PT ;  /* 0x0000000006097212 */ /* 0x000fe400078e9609 */
[----:B------:R-:W-:Y:S02]  /*0670*/  IADD3 R6, PT, PT, R8, 0x212e9e, R13 ;  /* 0x00212e9e08067810 */ /* 0x000fe40007ffe00d */
[----:B------:R-:W-:Y:S02]  /*0680*/  LOP3.LUT R0, R9, R12, RZ, 0x3c, !PT ;  /* 0x0000000c09007212 */ /* 0x000fe400078e3cff */
[----:B------:R-:W-:Y:S01]  /*0690*/  LOP3.LUT R2, R2, R7, RZ, 0x3c, !PT ;  /* 0x0000000702027212 */ /* 0x000fe200078e3cff */
[----:B------:R-:W-:Y:S01]  /*06a0*/  IMAD.WIDE.U32 R6, R6, 0x200000, RZ ;  /* 0x0020000006067825 */ /* 0x000fe200078e00ff */
[----:B------:R-:W-:-:S03]  /*06b0*/  IADD3 R9, PT, PT, R8, 0x26b663, R12 ;  /* 0x0026b66308097810 */ /* 0x000fc60007ffe00c */
[----:B------:R-:W-:Y:S01]  /*06c0*/  IMAD.IADD R10, R0, 0x1, R17 ;  /* 0x00000001000a7824 */ /* 0x000fe200078e0211 */
[----:B------:R-:W-:Y:S01]  /*06d0*/  LOP3.LUT R22, R6, R23, RZ, 0x3c, !PT ;  /* 0x0000001706167212 */ /* 0x000fe200078e3cff */
[----:B------:R-:W-:Y:S01]  /*06e0*/  IMAD.MOV.U32 R23, RZ, RZ, R7 ;  /* 0x000000ffff177224 */ /* 0x000fe200078e0007 */
[----:B------:R-:W3:Y:S01]  /*06f0*/  I2F.F64.U64 R2, R2 ;  /* 0x0000000200027312 */ /* 0x000ee20000301800 */
[----:B------:R-:W-:-:S04]  /*0700*/  IMAD.WIDE.U32 R10, R10, 0x200000, RZ ;  /* 0x002000000a0a7825 */ /* 0x000fc800078e00ff */
[----:B-1----:R-:W-:Y:S01]  /*0710*/  IMAD.MOV.U32 R21, RZ, RZ, R11 ;  /* 0x000000ffff157224 */ /* 0x002fe200078e000b */
[----:B------:R-:W-:Y:S01]  /*0720*/  LOP3.LUT R20, R10, R9, RZ, 0x3c, !PT ;  /* 0x000000090a147212 */ /* 0x000fe200078e3cff */
[----:B------:R-:W-:Y:S01]  /*0730*/  IMAD.MOV.U32 R8, RZ, RZ, 0x0 ;  /* 0x00000000ff087424 */ /* 0x000fe200078e00ff */
[----:B------:R-:W1:Y:S01]  /*0740*/  I2F.F64.U64 R6, R22 ;  /* 0x0000001600067312 */ /* 0x000e620000301800 */
[----:B------:R-:W-:Y:S02]  /*0750*/  IMAD.MOV.U32 R9, RZ, RZ, 0x3ca00000 ;  /* 0x3ca00000ff097424 */ /* 0x000fe400078e00ff */
[----:B------:R-:W-:-:S04]  /*0760*/  VIADD R17, R17, 0x2c3e28 ;  /* 0x002c3e2811117836 */ /* 0x000fc80000000000 */
[-C--:B--2---:R-:W-:Y:S01]  /*0770*/  DFMA R4, R4, R8.reuse, 5.5511151231257827021e-17 ;  /* 0x3c9000000404742b */ /* 0x084fe20000000008 */
[----:B------:R-:W2:Y:S01]  /*0780*/  I2F.F64.U64 R10, R20 ;  /* 0x00000014000a7312 */ /* 0x000ea20000301800 */
[-C--:B---3--:R-:W-:Y:S02]  /*0790*/  DFMA R2, R2, R8.reuse, 5.5511151231257827021e-17 ;  /* 0x3c9000000202742b */ /* 0x088fe40000000008 */
[-C--:B-1----:R-:W-:Y:S02]  /*07a0*/  DFMA R6, R6, R8.reuse, 5.5511151231257827021e-17 ;  /* 0x3c9000000606742b */ /* 0x082fe40000000008 */
[----:B--2---:R-:W-:Y:S01]  /*07b0*/  DFMA R10, R10, R8, 5.5511151231257827021e-17 ;  /* 0x3c9000000a0a742b */ /* 0x004fe20000000008 */
[----:B------:R-:W-:Y:S02]  /*07c0*/  IMAD.MOV.U32 R8, RZ, RZ, R18 ;  /* 0x000000ffff087224 */ /* 0x000fe400078e0012 */
[----:B------:R-:W-:-:S03]  /*07d0*/  IMAD.MOV.U32 R9, RZ, RZ, R19 ;  /* 0x000000ffff097224 */ /* 0x000fc600078e0013 */
[----:B------:R-:W-:Y:S02]  /*07e0*/  IADD3 R18, P0, PT, R8, 0x20, RZ ;  /* 0x0000002008127810 */ /* 0x000fe40007f1e0ff */
[----:B0-----:R1:W-:Y:S03]  /*07f0*/  STG.E.64 desc[UR12][R8.64+-0x10], R4 ;  /* 0xfffff00408007986 */ /* 0x0013e6000c101b0c */
[----:B------:R-:W-:Y:S01]  /*0800*/  IMAD.X R19, RZ, RZ, R9, P0 ;  /* 0x000000ffff137224 */ /* 0x000fe200000e0609 */
[----:B------:R1:W-:Y:S04]  /*0810*/  STG.E.64 desc[UR12][R8.64+-0x8], R2 ;  /* 0xfffff80208007986 */ /* 0x0003e8000c101b0c */
[----:B------:R1:W-:Y:S04]  /*0820*/  STG.E.64 desc[UR12][R8.64], R6 ;  /* 0x0000000608007986 */ /* 0x0003e8000c101b0c */
[----:B------:R1:W-:Y:S01]  /*0830*/  STG.E.64 desc[UR12][R8.64+0x8], R10 ;  /* 0x0000080a08007986 */ /* 0x0003e2000c101b0c */
[----:B------:R-:W-:Y:S05]  /*0840*/  BRA.U UP0, `(.L_x_1) ;  /* 0xfffffff900907547 */ /* 0x000fea000b83ffff */
[----:B-1----:R-:W-:-:S07]  /*0850*/  IMAD.MOV.U32 R3, RZ, RZ, R16 ;  /* 0x000000ffff037224 */ /* 0x002fce00078e0010 */
.L_x_0:
[----:B------:R-:W-:-:S04]  /*0860*/  ISETP.NE.U32.AND P0, PT, RZ, UR14, PT ;  /* 0x0000000eff007c0c */ /* 0x000fc8000bf05070 */
[----:B------:R-:W-:-:S13]  /*0870*/  ISETP.NE.AND.EX P0, PT, RZ, UR6, PT, P0 ;  /* 0x00000006ff007c0c */ /* 0x000fda000bf05300 */
[----:B0-----:R-:W-:Y:S05]  /*0880*/  @!P0 EXIT ;  /* 0x000000000000894d */ /* 0x001fea0003800000 */
[----:B------:R-:W0:Y:S01]  /*0890*/  LDCU.64 UR8, c[0x0][0x380] ;  /* 0x00007000ff0877ac */ /* 0x000e220008000a00 */
[----:B------:R-:W-:Y:S01]  /*08a0*/  VIADD R3, R3, 0xb0f8a ;  /* 0x000b0f8a03037836 */ /* 0x000fe20000000000 */
[----:B0-----:R-:W-:-:S04]  /*08b0*/  ULEA UR7, UP0, UR4, UR8, 0x3 ;  /* 0x0000000804077291 */ /* 0x001fc8000f8018ff */
[----:B------:R-:W-:-:S12]  /*08c0*/  ULEA.HI.X UR4, UR4, UR9, UR5, 0x3, UP0 ;  /* 0x0000000904047291 */ /* 0x000fd800080f1c05 */
.L_x_2:
[----:B------:R-:W-:Y:S01]  /*08d0*/  SHF.R.U32.HI R2, RZ, 0x2, R15 ;  /* 0x00000002ff027819 */ /* 0x000fe2000001160f */
[----:B0-----:R-:W-:Y:S01]  /*08e0*/  IMAD.SHL.U32 R5, R0, 0x10, RZ ;  /* 0x0000001000057824 */ /* 0x001fe200078e00ff */
[----:B------:R-:W-:Y:S01]  /*08f0*/  SHF.R.U32.HI R7, RZ, 0x2, R14 ;  /* 0x00000002ff077819 */ /* 0x000fe2000001160e */
[----:B------:R-:W-:Y:S01]  /*0900*/  IMAD.MOV.U32 R10, RZ, RZ, 0x0 ;  /* 0x00000000ff0a7424 */ /* 0x000fe200078e00ff */
[----:B------:R-:W-:Y:S01]  /*0910*/  LOP3.LUT R15, R2, R15, RZ, 0x3c, !PT ;  /* 0x0000000f020f7212 */ /* 0x000fe200078e3cff */
[----:B------:R-:W-:Y:S01]  /*0920*/  IMAD.MOV.U32 R11, RZ, RZ, 0x3ca00000 ;  /* 0x3ca00000ff0b7424 */ /* 0x000fe200078e00ff */
[----:B------:R-:W-:Y:S01]  /*0930*/  LOP3.LUT R7, R7, R14, RZ, 0x3c, !PT ;  /* 0x0000000e07077212 */ /* 0x000fe200078e3cff */
[----:B------:R-:W-:Y:S01]  /*0940*/  IMAD.U32 R8, RZ, RZ, UR7 ;  /* 0x00000007ff087e24 */ /* 0x000fe2000f8e00ff */
[----:B------:R-:W-:Y:S01]  /*0950*/  UIADD3 UR14, UP0, UPT, UR14, -0x1, URZ ;  /* 0xffffffff0e0e7890 */ /* 0x000fe2000ff1e0ff */
[----:B------:R-:W-:Y:S01]  /*0960*/  IMAD.SHL.U32 R2, R15, 0x2, RZ ;  /* 0x000000020f027824 */ /* 0x000fe200078e00ff */
[----:B------:R-:W-:Y:S01]  /*0970*/  UIADD3 UR7, UP1, UPT, UR7, 0x8, URZ ;  /* 0x0000000807077890 */ /* 0x000fe2000ff3e0ff */
[----:B------:R-:W-:Y:S01]  /*0980*/  IMAD.U32 R9, RZ, RZ, UR4 ;  /* 0x00000004ff097e24 */ /* 0x000fe2000f8e00ff */
[----:B------:R-:W-:-:S02]  /*0990*/  UIADD3.X UR6, UPT, UPT, UR6, -0x1, URZ, UP0, !UPT ;  /* 0xffffffff06067890 */ /* 0x000fc400087fe4ff */
[----:B------:R-:W-:Y:S01]  /*09a0*/  LOP3.LUT R4, R0, R5, R2, 0x96, !PT ;  /* 0x0000000500047212 */ /* 0x000fe200078e9602 */
[----:B------:R-:W-:Y:S01]  /*09b0*/  IMAD.MOV.U32 R2, RZ, RZ, R12 ;  /* 0x000000ffff027224 */ /* 0x000fe200078e000c */
[----:B------:R-:W-:Y:S01]  /*09c0*/  UISETP.NE.U32.AND UP0, UPT, UR14, URZ, UPT ;  /* 0x000000ff0e00728c */ /* 0x000fe2000bf05070 */
[----:B------:R-:W-:Y:S01]  /*09d0*/  IMAD.SHL.U32 R5, R7, 0x2, RZ ;  /* 0x0000000207057824 */ /* 0x000fe200078e00ff */
[----:B------:R-:W-:Y:S01]  /*09e0*/  LOP3.LUT R12, R4, R15, RZ, 0x3c, !PT ;  /* 0x0000000f040c7212 */ /* 0x000fe200078e3cff */
[----:B------:R-:W-:Y:S01]  /*09f0*/  IMAD.MOV.U32 R15, RZ, RZ, R13 ;  /* 0x000000ffff0f7224 */ /* 0x000fe200078e000d */
[----:B------:R-:W-:Y:S01]  /*0a00*/  UISETP.NE.AND.EX UP0, UPT, UR6, URZ, UPT, UP0 ;  /* 0x000000ff0600728c */ /* 0x000fe2000bf05300 */
[----:B------:R-:W-:Y:S01]  /*0a10*/  IMAD.MOV.U32 R13, RZ, RZ, R0 ;  /* 0x000000ffff0d7224 */ /* 0x000fe200078e0000 */
[----:B------:R-:W-:Y:S01]  /*0a20*/  UIADD3.X UR4, UPT, UPT, URZ, UR4, URZ, UP1, !UPT ;  /* 0x00000004ff047290 */ /* 0x000fe20008ffe4ff */
[----:B------:R-:W-:Y:S02]  /*0a30*/  IMAD.SHL.U32 R4, R12, 0x10, RZ ;  /* 0x000000100c047824 */ /* 0x000fe400078e00ff */
[----:B------:R-:W-:-:S03]  /*0a40*/  IMAD.MOV.U32 R14, RZ, RZ, R2 ;  /* 0x000000ffff0e7224 */ /* 0x000fc600078e0002 */
[----:B------:R-:W-:Y:S02]  /*0a50*/  LOP3.LUT R5, R7, R5, R4, 0x96, !PT ;  /* 0x0000000507057212 */ /* 0x000fe400078e9604 */
[----:B------:R-:W-:Y:S02]  /*0a60*/  IADD3 R7, PT, PT, R3, -0x587c5, R12 ;  /* 0xfffa783b03077810 */ /* 0x000fe40007ffe00c */
[----:B------:R-:W-:-:S05]  /*0a70*/  LOP3.LUT R16, R5, R12, RZ, 0x3c, !PT ;  /* 0x0000000c05107212 */ /* 0x000fca00078e3cff */
[----:B------:R-:W-:Y:S02]  /*0a80*/  IMAD.IADD R4, R16, 0x1, R3 ;  /* 0x0000000110047824 */ /* 0x000fe400078e0203 */
[----:B------:R-:W-:Y:S02]  /*0a90*/  IMAD.MOV.U32 R0, RZ, RZ, R16 ;  /* 0x000000ffff007224 */ /* 0x000fe400078e0010 */
[----:B------:R-:W-:-:S04]  /*0aa0*/  IMAD.WIDE.U32 R4, R4, 0x200000, RZ ;  /* 0x0020000004047825 */ /* 0x000fc800078e00ff */
[----:B------:R-:W-:Y:S01]  /*0ab0*/  VIADD R3, R3, 0xb0f8a ;  /* 0x000b0f8a03037836 */ /* 0x000fe20000000000 */
[----:B------:R-:W-:Y:S01]  /*0ac0*/  LOP3.LUT R6, R4, R7, RZ, 0x3c, !PT ;  /* 0x0000000704067212 */ /* 0x000fe200078e3cff */
[----:B------:R-:W-:-:S04]  /*0ad0*/  IMAD.MOV.U32 R7, RZ, RZ, R5 ;  /* 0x000000ffff077224 */ /* 0x000fc800078e0005 */
[----:B------:R-:W0:Y:S02]  /*0ae0*/  I2F.F64.U64 R4, R6 ;  /* 0x0000000600047312 */ /* 0x000e240000301800 */
[----:B0-----:R-:W-:-:S07]  /*0af0*/  DFMA R4, R4, R10, 5.5511151231257827021e-17 ;  /* 0x3c9000000404742b */ /* 0x001fce000000000a */
[----:B------:R0:W-:Y:S01]  /*0b00*/  STG.E.64 desc[UR12][R8.64], R4 ;  /* 0x0000000408007986 */ /* 0x0001e2000c101b0c */
[----:B------:R-:W-:Y:S05]  /*0b10*/  BRA.U UP0, `(.L_x_2) ;  /* 0xfffffffd006c7547 */ /* 0x000fea000b83ffff */
[----:B------:R-:W-:Y:S05]  /*0b20*/  EXIT ;  /* 0x000000000000794d */ /* 0x000fea0003800000 */
.L_x_3:
[----:B------:R-:W-:-:S00]  /*0b30*/  BRA `(.L_x_3) ;  /* 0xfffffffc00fc7947 */ /* 0x000fc0000383ffff */
[----:B------:R-:W-:-:S00]  /*0b40*/  NOP ;  /* 0x0000000000007918 */ /* 0x000fc00000000000 */
        /* <DEDUP_REMOVED lines=11> */
.L_x_4:


//--------------------- .nv.global.init           --------------------------
	.section	.nv.global.init,"aw",@progbits
	.align	4
.nv.global.init:
	.type		mrg32k3aM1SubSeq,@object
	.size		mrg32k3aM1SubSeq,(mrg32k3aM2SubSeq - mrg32k3aM1SubSeq)
mrg32k3aM1SubSeq:
        /*0000*/ 	.byte	0x0b, 0xcc, 0xee, 0x04, 0x73, 0x29, 0x8b, 0x6f, 0xf6, 0x53, 0x03, 0xf6, 0x23, 0xf6, 0xea, 0xda
        /* <DEDUP_REMOVED lines=125> */
	.type		mrg32k3aM2SubSeq,@object
	.size		mrg32k3aM2SubSeq,(mrg32k3aM1 - mrg32k3aM2SubSeq)
mrg32k3aM2SubSeq:
        /* <DEDUP_REMOVED lines=126> */
	.type		mrg32k3aM1,@object
	.size		mrg32k3aM1,(mrg32k3aM1Seq - mrg32k3aM1)
mrg32k3aM1:
        /* <DEDUP_REMOVED lines=144> */
	.type		mrg32k3aM1Seq,@object
	.size		mrg32k3aM1Seq,(mrg32k3aM2 - mrg32k3aM1Seq)
mrg32k3aM1Seq:
        /* <DEDUP_REMOVED lines=144> */
	.type		mrg32k3aM2,@object
	.size		mrg32k3aM2,(mrg32k3aM2Seq - mrg32k3aM2)
mrg32k3aM2:
        /* <DEDUP_REMOVED lines=144> */
	.type		mrg32k3aM2Seq,@object
	.size		mrg32k3aM2Seq,(precalc_xorwow_matrix - mrg32k3aM2Seq)
mrg32k3aM2Seq:
        /* <DEDUP_REMOVED lines=144> */
	.type		precalc_xorwow_matrix,@object
	.size		precalc_xorwow_matrix,(precalc_xorwow_offset_matrix - precalc_xorwow_matrix)
precalc_xorwow_matrix:
        /* <DEDUP_REMOVED lines=6400> */
	.type		precalc_xorwow_offset_matrix,@object
	.size		precalc_xorwow_offset_matrix,(.L_1 - precalc_xorwow_offset_matrix)
precalc_xorwow_offset_matrix:
        /* <DEDUP_REMOVED lines=6400> */
.L_1:


//--------------------- .nv.shared.reserved.0     --------------------------
	.section	.nv.shared.reserved.0,"aw",@nobits
	.weak		__nv_reservedSMEM_offset_0_alias
	.size		__nv_reservedSMEM_offset_0_alias, 0, 64
	.other		__nv_reservedSMEM_offset_0_alias,@"STO_CUDA_RESERVED_SHARED STV_DEFAULT"
__nv_reservedSMEM_offset_0_alias:
	.zero		0
	.zero		64


//--------------------- .nv.constant0._Z6myfuncPdm --------------------------
	.section	.nv.constant0._Z6myfuncPdm,"a",@progbits
	.sectionflags	@""
	.align	4
.nv.constant0._Z6myfuncPdm:
	.zero		912


//--------------------- SYMBOLS --------------------------

	.type		.nv.reservedSmem.offset0,@object
	.size		.nv.reservedSmem.offset0,0x4
